//
// Generated by NVIDIA NVVM Compiler
//
// Compiler Build ID: CL-36424714
// Cuda compilation tools, release 13.0, V13.0.88
// Based on NVVM 20.0.0
//

.version 9.0
.target sm_100
.address_size 64

	// .globl	_Z12helloFromGPUv
.extern .func  (.param .b32 func_retval0) vprintf
(
	.param .b64 vprintf_param_0,
	.param .b64 vprintf_param_1
)
;
.global .align 1 .b8 $str[37] = {72, 101, 108, 108, 111, 32, 87, 111, 114, 108, 100, 32, 102, 114, 111, 109, 32, 71, 80, 85, 33, 32, 84, 104, 114, 101, 97, 100, 32, 73, 68, 58, 32, 37, 100, 10};

.visible .entry _Z12helloFromGPUv()
{
	.local .align 8 .b8 	__local_depot0[8];
	.reg .b64 	%SP;
	.reg .b64 	%SPL;
	.reg .b32 	%r<4>;
	.reg .b64 	%rd<5>;

	mov.u64 	%SPL, __local_depot0;
	cvta.local.u64 	%SP, %SPL;
	add.u64 	%rd1, %SP, 0;
	add.u64 	%rd2, %SPL, 0;
	mov.u32 	%r1, %tid.x;
	st.local.u32 	[%rd2], %r1;
	mov.u64 	%rd3, $str;
	cvta.global.u64 	%rd4, %rd3;
	{ // callseq 0, 0
	.param .b64 param0;
	st.param.b64 	[param0], %rd4;
	.param .b64 param1;
	st.param.b64 	[param1], %rd1;
	.param .b32 retval0;
	call.uni (retval0), 
	vprintf, 
	(
	param0, 
	param1
	);
	ld.param.b32 	%r2, [retval0];
	} // callseq 0
	ret;

}


// ===== COMPILED SASS (sm_100) =====

	.target	sm_100

	.elftype	@"ET_EXEC"


//--------------------- .note.nv.tkinfo           --------------------------
	.section	.note.nv.tkinfo,"",@"SHT_NOTE"
	.sectionflags	@"SHF_NOTE_NV_TKINFO"
	.tkinfo
        /*0018*/ 	.word	0x00000002
        /*0030*/ 	.string	""
        /*0030*/ 	.string	"ptxas"
        /*0030*/ 	.string	"Cuda compilation tools, release 13.0, V13.0.88"
        /*0030*/ 	.string	"Build cuda_13.0.r13.0/compiler.36424714_0"
        /*0030*/ 	.string	"-arch sm_100 -m 64 "



//--------------------- .note.nv.cuinfo           --------------------------
	.section	.note.nv.cuinfo,"",@"SHT_NOTE"
	.sectionflags	@"SHF_NOTE_NV_CUINFO"
        /*0018*/ 	.short	0x0002
        /*001a*/ 	.short	0x0064
        /*001c*/ 	.short	0x0082
	.zero		2


//--------------------- .nv.info                  --------------------------
	.section	.nv.info,"",@"SHT_CUDA_INFO"
	.align	4


	//----- nvinfo : EIATTR_REGCOUNT
	.align		4
        /*0000*/ 	.byte	0x04, 0x2f
        /*0002*/ 	.short	(.L_2 - .L_1)
	.align		4
.L_1:
        /*0004*/ 	.word	index@(_Z12helloFromGPUv)
        /*0008*/ 	.word	0x00000018


	//----- nvinfo : EIATTR_FRAME_SIZE
	.align		4
.L_2:
        /*000c*/ 	.byte	0x04, 0x11
        /*000e*/ 	.short	(.L_4 - .L_3)
	.align		4
.L_3:
        /*0010*/ 	.word	index@(_Z12helloFromGPUv)
        /*0014*/ 	.word	0x00000008


	//----- nvinfo : EIATTR_MIN_STACK_SIZE
	.align		4
.L_4:
        /*0018*/ 	.byte	0x04, 0x12
        /*001a*/ 	.short	(.L_6 - .L_5)
	.align		4
.L_5:
        /*001c*/ 	.word	index@(_Z12helloFromGPUv)
        /*0020*/ 	.word	0x00000008
.L_6:


//--------------------- .nv.compat                --------------------------
	.section	.nv.compat,"",@"SHT_CUDA_COMPAT_INFO"
	.align	4
        /*0000*/ 	.byte	0x02, 0x09, 0x00, 0x00, 0x02, 0x02, 0x01, 0x00, 0x02, 0x05, 0x05, 0x00, 0x03, 0x07, 0x01, 0x01
        /*0010*/ 	.byte	0x02, 0x03, 0x00, 0x00, 0x02, 0x06, 0x01, 0x00, 0x04, 0x0b, 0x08, 0x00, 0x09, 0x00, 0x00, 0x00
        /*0020*/ 	.byte	0x00, 0x00, 0x00, 0x00


//--------------------- .nv.info._Z12helloFromGPUv --------------------------
	.section	.nv.info._Z12helloFromGPUv,"",@"SHT_CUDA_INFO"
	.sectionflags	@""
	.align	4


	//----- nvinfo : EIATTR_CUDA_API_VERSION
	.align		4
        /*0000*/ 	.byte	0x04, 0x37
        /*0002*/ 	.short	(.L_8 - .L_7)
.L_7:
        /*0004*/ 	.word	0x00000082


	//----- nvinfo : EIATTR_SPARSE_MMA_MASK
	.align		4
.L_8:
        /*0008*/ 	.byte	0x03, 0x50
        /*000a*/ 	.short	0x0000


	//----- nvinfo : EIATTR_MAXREG_COUNT
	.align		4
        /*000c*/ 	.byte	0x03, 0x1b
        /*000e*/ 	.short	0x00ff


	//----- nvinfo : EIATTR_EXTERNS
	.align		4
        /*0010*/ 	.byte	0x04, 0x0f
        /*0012*/ 	.short	(.L_10 - .L_9)


	//   ....[0]....
	.align		4
.L_9:
        /*0014*/ 	.word	index@(vprintf)


	//----- nvinfo : EIATTR_MERCURY_ISA_VERSION
	.align		4
.L_10:
        /*0018*/ 	.byte	0x03, 0x5f
        /*001a*/ 	.short	0x0101


	//----- nvinfo : EIATTR_VRC_CTA_INIT_COUNT
	.align		4
        /*001c*/ 	.byte	0x02, 0x4a
	.zero		1
	.zero		1


	//----- nvinfo : EIATTR_SYSCALL_OFFSETS
	.align		4
        /*0020*/ 	.byte	0x04, 0x46
        /*0022*/ 	.short	(.L_12 - .L_11)


	//   ....[0]....
.L_11:
        /*0024*/ 	.word	0x000000e0


	//----- nvinfo : EIATTR_EXIT_INSTR_OFFSETS
	.align		4
.L_12:
        /*0028*/ 	.byte	0x04, 0x1c
        /*002a*/ 	.short	(.L_14 - .L_13)


	//   ....[0]....
.L_13:
        /*002c*/ 	.word	0x000000f0


	//----- nvinfo : EIATTR_SW_WAR
	.align		4
.L_14:
        /*0030*/ 	.byte	0x04, 0x36
        /*0032*/ 	.short	(.L_16 - .L_15)
.L_15:
        /*0034*/ 	.word	0x00000008
.L_16:


//--------------------- .nv.callgraph             --------------------------
	.section	.nv.callgraph,"",@"SHT_CUDA_CALLGRAPH"
	.align	4
	.sectionentsize	8
	.align		4
        /*0000*/ 	.word	0x00000000
	.align		4
        /*0004*/ 	.word	0xffffffff
	.align		4
        /*0008*/ 	.word	index@(_Z12helloFromGPUv)
	.align		4
        /*000c*/ 	.word	index@(vprintf)
	.align		4
        /*0010*/ 	.word	0x00000000
	.align		4
        /*0014*/ 	.word	0xfffffffe
	.align		4
        /*0018*/ 	.word	0x00000000
	.align		4
        /*001c*/ 	.word	0xfffffffd
	.align		4
        /*0020*/ 	.word	0x00000000
	.align		4
        /*0024*/ 	.word	0xfffffffc


//--------------------- .nv.constant4             --------------------------
	.section	.nv.constant4,"a",@progbits
	.align	8
	.align		8
.nv.constant4:
        /*0000*/ 	.dword	vprintf
	.align		8
        /*0008*/ 	.dword	$str


//--------------------- .text._Z12helloFromGPUv   --------------------------
	.section	.text._Z12helloFromGPUv,"ax",@progbits
	.align	128
        .global         _Z12helloFromGPUv
        .type           _Z12helloFromGPUv,@function
        .size           _Z12helloFromGPUv,(.L_x_2 - _Z12helloFromGPUv)
        .other          _Z12helloFromGPUv,@"STO_CUDA_ENTRY STV_DEFAULT"
_Z12helloFromGPUv:
.text._Z12helloFromGPUv:
[----:B------:R-:W0:Y:S01]  /*0000*/  LDC R1, c[0x0][0x37c] ;  /* 0x0000df00ff017b82 */ /* 0x000e220000000800 */
[----:B------:R-:W1:Y:S01]  /*0010*/  S2R R8, SR_TID.X ;  /* 0x0000000000087919 */ /* 0x000e620000002100 */
[----:B0-----:R-:W-:Y:S01]  /*0020*/  VIADD R1, R1, 0xfffffff8 ;  /* 0xfffffff801017836 */ /* 0x001fe20000000000 */
[----:B------:R-:W-:Y:S01]  /*0030*/  MOV R0, 0x0 ;  /* 0x0000000000007802 */ /* 0x000fe20000000f00 */
[----:B------:R-:W0:Y:S04]  /*0040*/  LDCU UR4, c[0x0][0x2f8] ;  /* 0x00005f00ff0477ac */ /* 0x000e280008000800 */
[----:B------:R2:W3:Y:S01]  /*0050*/  LDC.64 R2, c[0x4][R0] ;  /* 0x0100000000027b82 */ /* 0x0004e20000000a00 */
[----:B------:R-:W4:Y:S01]  /*0060*/  LDCU.64 UR6, c[0x4][0x8] ;  /* 0x01000100ff0677ac */ /* 0x000f220008000a00 */
[----:B------:R-:W5:Y:S01]  /*0070*/  LDCU UR5, c[0x0][0x2fc] ;  /* 0x00005f80ff0577ac */ /* 0x000f620008000800 */
[----:B0-----:R-:W-:Y:S01]  /*0080*/  IADD3 R6, P0, PT, R1, UR4, RZ ;  /* 0x0000000401067c10 */ /* 0x001fe2000ff1e0ff */
[----:B----4-:R-:W-:Y:S01]  /*0090*/  IMAD.U32 R4, RZ, RZ, UR6 ;  /* 0x00000006ff047e24 */ /* 0x010fe2000f8e00ff */
[----:B------:R-:W-:-:S03]  /*00a0*/  MOV R5, UR7 ;  /* 0x0000000700057c02 */ /* 0x000fc60008000f00 */
[----:B-----5:R-:W-:Y:S01]  /*00b0*/  IMAD.X R7, RZ, RZ, UR5, P0 ;  /* 0x00000005ff077e24 */ /* 0x020fe200080e06ff */
[----:B-1----:R2:W-:Y:S07]  /*00c0*/  STL [R1], R8 ;  /* 0x0000000801007387 */ /* 0x0025ee0000100800 */
[----:B------:R-:W-:-:S07]  /*00d0*/  LEPC R20, `(.L_x_0) ;  /* 0x000000001014794e */ /* 0x000fce0000000000 */
[----:B--23--:R-:W-:Y:S05]  /*00e0*/  CALL.ABS.NOINC R2 ;  /* 0x0000000002007343 */ /* 0x00cfea0003c00000 */
.L_x_0:
[----:B------:R-:W-:Y:S05]  /*00f0*/  EXIT ;  /* 0x000000000000794d */ /* 0x000fea0003800000 */
.L_x_1:
[----:B------:R-:W-:-:S00]  /*0100*/  BRA `(.L_x_1) ;  /* 0xfffffffc00fc7947 */ /* 0x000fc0000383ffff */
[----:B------:R-:W-:-:S00]  /*0110*/  NOP ;  /* 0x0000000000007918 */ /* 0x000fc00000000000 */
        /* <DEDUP_REMOVED lines=14> */
.L_x_2:


//--------------------- .nv.global.init           --------------------------
	.section	.nv.global.init,"aw",@progbits
.nv.global.init:
	.type		$str,@object
	.size		$str,(.L_0 - $str)
$str:
        /*0000*/ 	.byte	0x48, 0x65, 0x6c, 0x6c, 0x6f, 0x20, 0x57, 0x6f, 0x72, 0x6c, 0x64, 0x20, 0x66, 0x72, 0x6f, 0x6d
        /*0010*/ 	.byte	0x20, 0x47, 0x50, 0x55, 0x21, 0x20, 0x54, 0x68, 0x72, 0x65, 0x61, 0x64, 0x20, 0x49, 0x44, 0x3a
        /*0020*/ 	.byte	0x20, 0x25, 0x64, 0x0a, 0x00
.L_0:


//--------------------- .nv.shared.reserved.0     --------------------------
	.section	.nv.shared.reserved.0,"aw",@nobits
	.weak		__nv_reservedSMEM_offset_0_alias
	.size		__nv_reservedSMEM_offset_0_alias, 0, 64
	.other		__nv_reservedSMEM_offset_0_alias,@"STO_CUDA_RESERVED_SHARED STV_DEFAULT"
__nv_reservedSMEM_offset_0_alias:
	.zero		0
	.zero		64


//--------------------- .nv.constant0._Z12helloFromGPUv --------------------------
	.section	.nv.constant0._Z12helloFromGPUv,"a",@progbits
	.sectionflags	@""
	.align	4
.nv.constant0._Z12helloFromGPUv:
	.zero		896


//--------------------- SYMBOLS --------------------------

	.type		.nv.reservedSmem.offset0,@object
	.size		.nv.reservedSmem.offset0,0x4
	.type		vprintf,@function
